//
// Generated by NVIDIA NVVM Compiler
//
// Compiler Build ID: CL-36424714
// Cuda compilation tools, release 13.0, V13.0.88
// Based on NVVM 20.0.0
//

.version 9.0
.target sm_100
.address_size 64

	// .globl	_Z10cuda_countPiS_i
// _ZZ15cuda_count_smemPiS_iE4smem has been demoted

.visible .entry _Z10cuda_countPiS_i(
	.param .u64 .ptr .align 1 _Z10cuda_countPiS_i_param_0,
	.param .u64 .ptr .align 1 _Z10cuda_countPiS_i_param_1,
	.param .u32 _Z10cuda_countPiS_i_param_2
)
{
	.reg .b32 	%r<7>;
	.reg .b64 	%rd<9>;

	ld.param.u64 	%rd1, [_Z10cuda_countPiS_i_param_0];
	ld.param.u64 	%rd2, [_Z10cuda_countPiS_i_param_1];
	cvta.to.global.u64 	%rd3, %rd2;
	cvta.to.global.u64 	%rd4, %rd1;
	mov.u32 	%r1, %ntid.x;
	mov.u32 	%r2, %ctaid.x;
	mov.u32 	%r3, %tid.x;
	mad.lo.s32 	%r4, %r1, %r2, %r3;
	mul.wide.s32 	%rd5, %r4, 4;
	add.s64 	%rd6, %rd4, %rd5;
	ld.global.u32 	%r5, [%rd6];
	mul.wide.s32 	%rd7, %r5, 4;
	add.s64 	%rd8, %rd3, %rd7;
	atom.global.add.u32 	%r6, [%rd8], 1;
	ret;

}
	// .globl	_Z15cuda_count_smemPiS_i
.visible .entry _Z15cuda_count_smemPiS_i(
	.param .u64 .ptr .align 1 _Z15cuda_count_smemPiS_i_param_0,
	.param .u64 .ptr .align 1 _Z15cuda_count_smemPiS_i_param_1,
	.param .u32 _Z15cuda_count_smemPiS_i_param_2
)
{
	.reg .pred 	%p<3>;
	.reg .b32 	%r<22>;
	.reg .b64 	%rd<9>;
	// demoted variable
	.shared .align 4 .b8 _ZZ15cuda_count_smemPiS_iE4smem[1024];
	ld.param.u64 	%rd2, [_Z15cuda_count_smemPiS_i_param_0];
	ld.param.u64 	%rd3, [_Z15cuda_count_smemPiS_i_param_1];
	ld.param.u32 	%r8, [_Z15cuda_count_smemPiS_i_param_2];
	mov.u32 	%r1, %ntid.x;
	mov.u32 	%r9, %ctaid.x;
	mov.u32 	%r2, %tid.x;
	mad.lo.s32 	%r21, %r1, %r9, %r2;
	shl.b32 	%r10, %r2, 2;
	mov.u32 	%r11, _ZZ15cuda_count_smemPiS_iE4smem;
	add.s32 	%r4, %r11, %r10;
	mov.b32 	%r12, 0;
	st.shared.u32 	[%r4], %r12;
	bar.sync 	0;
	setp.ge.s32 	%p1, %r21, %r8;
	@%p1 bra 	$L__BB1_3;
	mov.u32 	%r13, %nctaid.x;
	mul.lo.s32 	%r5, %r1, %r13;
	cvta.to.global.u64 	%rd1, %rd2;
$L__BB1_2:
	mul.wide.s32 	%rd4, %r21, 4;
	add.s64 	%rd5, %rd1, %rd4;
	ld.global.u32 	%r14, [%rd5];
	shl.b32 	%r15, %r14, 2;
	add.s32 	%r17, %r11, %r15;
	atom.shared.add.u32 	%r18, [%r17], 1;
	add.s32 	%r21, %r21, %r5;
	setp.lt.s32 	%p2, %r21, %r8;
	@%p2 bra 	$L__BB1_2;
$L__BB1_3:
	cvta.to.global.u64 	%rd6, %rd3;
	bar.sync 	0;
	mul.wide.u32 	%rd7, %r2, 4;
	add.s64 	%rd8, %rd6, %rd7;
	ld.shared.u32 	%r19, [%r4];
	atom.global.add.u32 	%r20, [%rd8], %r19;
	ret;

}


// ===== COMPILED SASS (sm_100) =====

	.target	sm_100

	.elftype	@"ET_EXEC"


//--------------------- .note.nv.tkinfo           --------------------------
	.section	.note.nv.tkinfo,"",@"SHT_NOTE"
	.sectionflags	@"SHF_NOTE_NV_TKINFO"
	.tkinfo
        /*0018*/ 	.word	0x00000002
        /*0030*/ 	.string	""
        /*0030*/ 	.string	"ptxas"
        /*0030*/ 	.string	"Cuda compilation tools, release 13.0, V13.0.88"
        /*0030*/ 	.string	"Build cuda_13.0.r13.0/compiler.36424714_0"
        /*0030*/ 	.string	"-arch sm_100 -m 64 "



//--------------------- .note.nv.cuinfo           --------------------------
	.section	.note.nv.cuinfo,"",@"SHT_NOTE"
	.sectionflags	@"SHF_NOTE_NV_CUINFO"
        /*0018*/ 	.short	0x0002
        /*001a*/ 	.short	0x0064
        /*001c*/ 	.short	0x0082
	.zero		2


//--------------------- .nv.info                  --------------------------
	.section	.nv.info,"",@"SHT_CUDA_INFO"
	.align	4


	//----- nvinfo : EIATTR_REGCOUNT
	.align		4
        /*0000*/ 	.byte	0x04, 0x2f
        /*0002*/ 	.short	(.L_1 - .L_0)
	.align		4
.L_0:
        /*0004*/ 	.word	index@(_Z10cuda_countPiS_i)
        /*0008*/ 	.word	0x0000000a


	//----- nvinfo : EIATTR_FRAME_SIZE
	.align		4
.L_1:
        /*000c*/ 	.byte	0x04, 0x11
        /*000e*/ 	.short	(.L_3 - .L_2)
	.align		4
.L_2:
        /*0010*/ 	.word	index@(_Z10cuda_countPiS_i)
        /*0014*/ 	.word	0x00000000


	//----- nvinfo : EIATTR_REGCOUNT
	.align		4
.L_3:
        /*0018*/ 	.byte	0x04, 0x2f
        /*001a*/ 	.short	(.L_5 - .L_4)
	.align		4
.L_4:
        /*001c*/ 	.word	index@(_Z15cuda_count_smemPiS_i)
        /*0020*/ 	.word	0x0000000c


	//----- nvinfo : EIATTR_FRAME_SIZE
	.align		4
.L_5:
        /*0024*/ 	.byte	0x04, 0x11
        /*0026*/ 	.short	(.L_7 - .L_6)
	.align		4
.L_6:
        /*0028*/ 	.word	index@(_Z15cuda_count_smemPiS_i)
        /*002c*/ 	.word	0x00000000


	//----- nvinfo : EIATTR_MIN_STACK_SIZE
	.align		4
.L_7:
        /*0030*/ 	.byte	0x04, 0x12
        /*0032*/ 	.short	(.L_9 - .L_8)
	.align		4
.L_8:
        /*0034*/ 	.word	index@(_Z15cuda_count_smemPiS_i)
        /*0038*/ 	.word	0x00000000


	//----- nvinfo : EIATTR_MIN_STACK_SIZE
	.align		4
.L_9:
        /*003c*/ 	.byte	0x04, 0x12
        /*003e*/ 	.short	(.L_11 - .L_10)
	.align		4
.L_10:
        /*0040*/ 	.word	index@(_Z10cuda_countPiS_i)
        /*0044*/ 	.word	0x00000000
.L_11:


//--------------------- .nv.compat                --------------------------
	.section	.nv.compat,"",@"SHT_CUDA_COMPAT_INFO"
	.align	4
        /*0000*/ 	.byte	0x02, 0x09, 0x00, 0x00, 0x02, 0x02, 0x01, 0x00, 0x02, 0x05, 0x05, 0x00, 0x03, 0x07, 0x01, 0x01
        /*0010*/ 	.byte	0x02, 0x03, 0x00, 0x00, 0x02, 0x06, 0x01, 0x00, 0x04, 0x0b, 0x08, 0x00, 0x09, 0x00, 0x00, 0x00
        /*0020*/ 	.byte	0x00, 0x00, 0x00, 0x00


//--------------------- .nv.info._Z15cuda_count_smemPiS_i --------------------------
	.section	.nv.info._Z15cuda_count_smemPiS_i,"",@"SHT_CUDA_INFO"
	.sectionflags	@""
	.align	4


	//----- nvinfo : EIATTR_CUDA_API_VERSION
	.align		4
        /*0000*/ 	.byte	0x04, 0x37
        /*0002*/ 	.short	(.L_13 - .L_12)
.L_12:
        /*0004*/ 	.word	0x00000082


	//----- nvinfo : EIATTR_KPARAM_INFO
	.align		4
.L_13:
        /*0008*/ 	.byte	0x04, 0x17
        /*000a*/ 	.short	(.L_15 - .L_14)
.L_14:
        /*000c*/ 	.word	0x00000000
        /*0010*/ 	.short	0x0002
        /*0012*/ 	.short	0x0010
        /*0014*/ 	.byte	0x00, 0xf0, 0x11, 0x00


	//----- nvinfo : EIATTR_KPARAM_INFO
	.align		4
.L_15:
        /*0018*/ 	.byte	0x04, 0x17
        /*001a*/ 	.short	(.L_17 - .L_16)
.L_16:
        /*001c*/ 	.word	0x00000000
        /*0020*/ 	.short	0x0001
        /*0022*/ 	.short	0x0008
        /*0024*/ 	.byte	0x00, 0xf5, 0x21, 0x00


	//----- nvinfo : EIATTR_KPARAM_INFO
	.align		4
.L_17:
        /*0028*/ 	.byte	0x04, 0x17
        /*002a*/ 	.short	(.L_19 - .L_18)
.L_18:
        /*002c*/ 	.word	0x00000000
        /*0030*/ 	.short	0x0000
        /*0032*/ 	.short	0x0000
        /*0034*/ 	.byte	0x00, 0xf5, 0x21, 0x00


	//----- nvinfo : EIATTR_SPARSE_MMA_MASK
	.align		4
.L_19:
        /*0038*/ 	.byte	0x03, 0x50
        /*003a*/ 	.short	0x0000


	//----- nvinfo : EIATTR_MAXREG_COUNT
	.align		4
        /*003c*/ 	.byte	0x03, 0x1b
        /*003e*/ 	.short	0x00ff


	//----- nvinfo : EIATTR_NUM_BARRIERS
	.align		4
        /*0040*/ 	.byte	0x02, 0x4c
        /*0042*/ 	.byte	0x01
	.zero		1


	//----- nvinfo : EIATTR_MERCURY_ISA_VERSION
	.align		4
        /*0044*/ 	.byte	0x03, 0x5f
        /*0046*/ 	.short	0x0101


	//----- nvinfo : EIATTR_VRC_CTA_INIT_COUNT
	.align		4
        /*0048*/ 	.byte	0x02, 0x4a
	.zero		1
	.zero		1


	//----- nvinfo : EIATTR_EXIT_INSTR_OFFSETS
	.align		4
        /*004c*/ 	.byte	0x04, 0x1c
        /*004e*/ 	.short	(.L_21 - .L_20)


	//   ....[0]....
.L_20:
        /*0050*/ 	.word	0x00000200


	//----- nvinfo : EIATTR_CRS_STACK_SIZE
	.align		4
.L_21:
        /*0054*/ 	.byte	0x04, 0x1e
        /*0056*/ 	.short	(.L_23 - .L_22)
.L_22:
        /*0058*/ 	.word	0x00000000


	//----- nvinfo : EIATTR_CBANK_PARAM_SIZE
	.align		4
.L_23:
        /*005c*/ 	.byte	0x03, 0x19
        /*005e*/ 	.short	0x0014


	//----- nvinfo : EIATTR_PARAM_CBANK
	.align		4
        /*0060*/ 	.byte	0x04, 0x0a
        /*0062*/ 	.short	(.L_25 - .L_24)
	.align		4
.L_24:
        /*0064*/ 	.word	index@(.nv.constant0._Z15cuda_count_smemPiS_i)
        /*0068*/ 	.short	0x0380
        /*006a*/ 	.short	0x0014


	//----- nvinfo : EIATTR_SW_WAR
	.align		4
.L_25:
        /*006c*/ 	.byte	0x04, 0x36
        /*006e*/ 	.short	(.L_27 - .L_26)
.L_26:
        /*0070*/ 	.word	0x00000008
.L_27:


//--------------------- .nv.info._Z10cuda_countPiS_i --------------------------
	.section	.nv.info._Z10cuda_countPiS_i,"",@"SHT_CUDA_INFO"
	.sectionflags	@""
	.align	4


	//----- nvinfo : EIATTR_CUDA_API_VERSION
	.align		4
        /*0000*/ 	.byte	0x04, 0x37
        /*0002*/ 	.short	(.L_29 - .L_28)
.L_28:
        /*0004*/ 	.word	0x00000082


	//----- nvinfo : EIATTR_KPARAM_INFO
	.align		4
.L_29:
        /*0008*/ 	.byte	0x04, 0x17
        /*000a*/ 	.short	(.L_31 - .L_30)
.L_30:
        /*000c*/ 	.word	0x00000000
        /*0010*/ 	.short	0x0002
        /*0012*/ 	.short	0x0010
        /*0014*/ 	.byte	0x00, 0xf0, 0x11, 0x00


	//----- nvinfo : EIATTR_KPARAM_INFO
	.align		4
.L_31:
        /*0018*/ 	.byte	0x04, 0x17
        /*001a*/ 	.short	(.L_33 - .L_32)
.L_32:
        /*001c*/ 	.word	0x00000000
        /*0020*/ 	.short	0x0001
        /*0022*/ 	.short	0x0008
        /*0024*/ 	.byte	0x00, 0xf5, 0x21, 0x00


	//----- nvinfo : EIATTR_KPARAM_INFO
	.align		4
.L_33:
        /*0028*/ 	.byte	0x04, 0x17
        /*002a*/ 	.short	(.L_35 - .L_34)
.L_34:
        /*002c*/ 	.word	0x00000000
        /*0030*/ 	.short	0x0000
        /*0032*/ 	.short	0x0000
        /*0034*/ 	.byte	0x00, 0xf5, 0x21, 0x00


	//----- nvinfo : EIATTR_SPARSE_MMA_MASK
	.align		4
.L_35:
        /*0038*/ 	.byte	0x03, 0x50
        /*003a*/ 	.short	0x0000


	//----- nvinfo : EIATTR_MAXREG_COUNT
	.align		4
        /*003c*/ 	.byte	0x03, 0x1b
        /*003e*/ 	.short	0x00ff


	//----- nvinfo : EIATTR_MERCURY_ISA_VERSION
	.align		4
        /*0040*/ 	.byte	0x03, 0x5f
        /*0042*/ 	.short	0x0101


	//----- nvinfo : EIATTR_VRC_CTA_INIT_COUNT
	.align		4
        /*0044*/ 	.byte	0x02, 0x4a
	.zero		1
	.zero		1


	//----- nvinfo : EIATTR_EXIT_INSTR_OFFSETS
	.align		4
        /*0048*/ 	.byte	0x04, 0x1c
        /*004a*/ 	.short	(.L_37 - .L_36)


	//   ....[0]....
.L_36:
        /*004c*/ 	.word	0x000000d0


	//----- nvinfo : EIATTR_CBANK_PARAM_SIZE
	.align		4
.L_37:
        /*0050*/ 	.byte	0x03, 0x19
        /*0052*/ 	.short	0x0014


	//----- nvinfo : EIATTR_PARAM_CBANK
	.align		4
        /*0054*/ 	.byte	0x04, 0x0a
        /*0056*/ 	.short	(.L_39 - .L_38)
	.align		4
.L_38:
        /*0058*/ 	.word	index@(.nv.constant0._Z10cuda_countPiS_i)
        /*005c*/ 	.short	0x0380
        /*005e*/ 	.short	0x0014


	//----- nvinfo : EIATTR_SW_WAR
	.align		4
.L_39:
        /*0060*/ 	.byte	0x04, 0x36
        /*0062*/ 	.short	(.L_41 - .L_40)
.L_40:
        /*0064*/ 	.word	0x00000008
.L_41:


//--------------------- .nv.callgraph             --------------------------
	.section	.nv.callgraph,"",@"SHT_CUDA_CALLGRAPH"
	.align	4
	.sectionentsize	8
	.align		4
        /*0000*/ 	.word	0x00000000
	.align		4
        /*0004*/ 	.word	0xffffffff
	.align		4
        /*0008*/ 	.word	0x00000000
	.align		4
        /*000c*/ 	.word	0xfffffffe
	.align		4
        /*0010*/ 	.word	0x00000000
	.align		4
        /*0014*/ 	.word	0xfffffffd
	.align		4
        /*0018*/ 	.word	0x00000000
	.align		4
        /*001c*/ 	.word	0xfffffffc


//--------------------- .text._Z15cuda_count_smemPiS_i --------------------------
	.section	.text._Z15cuda_count_smemPiS_i,"ax",@progbits
	.align	128
        .global         _Z15cuda_count_smemPiS_i
        .type           _Z15cuda_count_smemPiS_i,@function
        .size           _Z15cuda_count_smemPiS_i,(.L_x_5 - _Z15cuda_count_smemPiS_i)
        .other          _Z15cuda_count_smemPiS_i,@"STO_CUDA_ENTRY STV_DEFAULT"
_Z15cuda_count_smemPiS_i:
.text._Z15cuda_count_smemPiS_i:
[----:B------:R-:W-:Y:S01]  /*0000*/  LDC R1, c[0x0][0x37c] ;  /* 0x0000df00ff017b82 */ /* 0x000fe20000000800 */
[----:B------:R-:W0:Y:S07]  /*0010*/  S2R R0, SR_CTAID.X ;  /* 0x0000000000007919 */ /* 0x000e2e0000002500 */
[----:B------:R-:W1:Y:S01]  /*0020*/  S2UR UR5, SR_CgaCtaId ;  /* 0x00000000000579c3 */ /* 0x000e620000008800 */
[----:B------:R-:W0:Y:S01]  /*0030*/  LDCU UR8, c[0x0][0x360] ;  /* 0x00006c00ff0877ac */ /* 0x000e220008000800 */
[----:B------:R-:W-:Y:S01]  /*0040*/  BSSY.RECONVERGENT B0, `(.L_x_0) ;  /* 0x0000016000007945 */ /* 0x000fe20003800200 */
[----:B------:R-:W0:Y:S01]  /*0050*/  S2R R9, SR_TID.X ;  /* 0x0000000000097919 */ /* 0x000e220000002100 */
[----:B------:R-:W2:Y:S01]  /*0060*/  LDCU UR9, c[0x0][0x390] ;  /* 0x00007200ff0977ac */ /* 0x000ea20008000800 */
[----:B------:R-:W-:Y:S01]  /*0070*/  UMOV UR4, 0x400 ;  /* 0x0000040000047882 */ /* 0x000fe20000000000 */
[----:B------:R-:W3:Y:S01]  /*0080*/  LDCU.64 UR6, c[0x0][0x358] ;  /* 0x00006b00ff0677ac */ /* 0x000ee20008000a00 */
[----:B-1----:R-:W-:Y:S01]  /*0090*/  ULEA UR4, UR5, UR4, 0x18 ;  /* 0x0000000405047291 */ /* 0x002fe2000f8ec0ff */
[----:B0-----:R-:W-:-:S05]  /*00a0*/  IMAD R0, R0, UR8, R9 ;  /* 0x0000000800007c24 */ /* 0x001fca000f8e0209 */
[----:B------:R-:W-:Y:S02]  /*00b0*/  LEA R6, R9, UR4, 0x2 ;  /* 0x0000000409067c11 */ /* 0x000fe4000f8e10ff */
[----:B--2---:R-:W-:-:S03]  /*00c0*/  ISETP.GE.AND P0, PT, R0, UR9, PT ;  /* 0x0000000900007c0c */ /* 0x004fc6000bf06270 */
[----:B------:R0:W-:Y:S01]  /*00d0*/  STS [R6], RZ ;  /* 0x000000ff06007388 */ /* 0x0001e20000000800 */
[----:B------:R-:W-:Y:S09]  /*00e0*/  BAR.SYNC.DEFER_BLOCKING 0x0 ;  /* 0x0000000000007b1d */ /* 0x000ff20000010000 */
[----:B0--3--:R-:W-:Y:S05]  /*00f0*/  @P0 BRA `(.L_x_1) ;  /* 0x0000000000280947 */ /* 0x009fea0003800000 */
[----:B------:R-:W0:Y:S08]  /*0100*/  LDC R7, c[0x0][0x370] ;  /* 0x0000dc00ff077b82 */ /* 0x000e300000000800 */
[----:B------:R-:W1:Y:S01]  /*0110*/  LDC.64 R4, c[0x0][0x380] ;  /* 0x0000e000ff047b82 */ /* 0x000e620000000a00 */
[----:B0-----:R-:W-:-:S07]  /*0120*/  IMAD R7, R7, UR8, RZ ;  /* 0x0000000807077c24 */ /* 0x001fce000f8e02ff */
.L_x_2:
[----:B-1----:R-:W-:-:S06]  /*0130*/  IMAD.WIDE R2, R0, 0x4, R4 ;  /* 0x0000000400027825 */ /* 0x002fcc00078e0204 */
[----:B------:R-:W2:Y:S01]  /*0140*/  LDG.E R2, desc[UR6][R2.64] ;  /* 0x0000000602027981 */ /* 0x000ea2000c1e1900 */
[----:B------:R-:W-:-:S04]  /*0150*/  IADD3 R0, PT, PT, R7, R0, RZ ;  /* 0x0000000007007210 */ /* 0x000fc80007ffe0ff */
[----:B------:R-:W-:Y:S02]  /*0160*/  ISETP.GE.AND P0, PT, R0, UR9, PT ;  /* 0x0000000900007c0c */ /* 0x000fe4000bf06270 */
[----:B0-2---:R-:W-:-:S05]  /*0170*/  LEA R8, R2, UR4, 0x2 ;  /* 0x0000000402087c11 */ /* 0x005fca000f8e10ff */
[----:B------:R0:W-:Y:S06]  /*0180*/  ATOMS.POPC.INC.32 RZ, [R8+URZ] ;  /* 0x0000000008ff7f8c */ /* 0x0001ec000d8000ff */
[----:B------:R-:W-:Y:S05]  /*0190*/  @!P0 BRA `(.L_x_2) ;  /* 0xfffffffc00e48947 */ /* 0x000fea000383ffff */
.L_x_1:
[----:B------:R-:W-:Y:S05]  /*01a0*/  BSYNC.RECONVERGENT B0 ;  /* 0x0000000000007941 */ /* 0x000fea0003800200 */
.L_x_0:
[----:B------:R-:W-:Y:S08]  /*01b0*/  BAR.SYNC.DEFER_BLOCKING 0x0 ;  /* 0x0000000000007b1d */ /* 0x000ff00000010000 */
[----:B------:R-:W1:Y:S01]  /*01c0*/  LDC.64 R2, c[0x0][0x388] ;  /* 0x0000e200ff027b82 */ /* 0x000e620000000a00 */
[----:B------:R-:W2:Y:S01]  /*01d0*/  LDS R5, [R6] ;  /* 0x0000000006057984 */ /* 0x000ea20000000800 */
[----:B-1----:R-:W-:-:S05]  /*01e0*/  IMAD.WIDE.U32 R2, R9, 0x4, R2 ;  /* 0x0000000409027825 */ /* 0x002fca00078e0002 */
[----:B--2---:R-:W-:Y:S01]  /*01f0*/  REDG.E.ADD.STRONG.GPU desc[UR6][R2.64], R5 ;  /* 0x000000050200798e */ /* 0x004fe2000c12e106 */
[----:B------:R-:W-:Y:S05]  /*0200*/  EXIT ;  /* 0x000000000000794d */ /* 0x000fea0003800000 */
.L_x_3:
[----:B------:R-:W-:-:S00]  /*0210*/  BRA `(.L_x_3) ;  /* 0xfffffffc00fc7947 */ /* 0x000fc0000383ffff */
[----:B------:R-:W-:-:S00]  /*0220*/  NOP ;  /* 0x0000000000007918 */ /* 0x000fc00000000000 */
        /* <DEDUP_REMOVED lines=13> */
.L_x_5:


//--------------------- .text._Z10cuda_countPiS_i --------------------------
	.section	.text._Z10cuda_countPiS_i,"ax",@progbits
	.align	128
        .global         _Z10cuda_countPiS_i
        .type           _Z10cuda_countPiS_i,@function
        .size           _Z10cuda_countPiS_i,(.L_x_6 - _Z10cuda_countPiS_i)
        .other          _Z10cuda_countPiS_i,@"STO_CUDA_ENTRY STV_DEFAULT"
_Z10cuda_countPiS_i:
.text._Z10cuda_countPiS_i:
[----:B------:R-:W-:Y:S01]  /*0000*/  LDC R1, c[0x0][0x37c] ;  /* 0x0000df00ff017b82 */ /* 0x000fe20000000800 */
[----:B------:R-:W0:Y:S07]  /*0010*/  S2R R5, SR_CTAID.X ;  /* 0x0000000000057919 */ /* 0x000e2e0000002500 */
[----:B------:R-:W1:Y:S01]  /*0020*/  LDC.64 R2, c[0x0][0x380] ;  /* 0x0000e000ff027b82 */ /* 0x000e620000000a00 */
[----:B------:R-:W0:Y:S01]  /*0030*/  LDCU UR6, c[0x0][0x360] ;  /* 0x00006c00ff0677ac */ /* 0x000e220008000800 */
[----:B------:R-:W0:Y:S01]  /*0040*/  S2R R0, SR_TID.X ;  /* 0x0000000000007919 */ /* 0x000e220000002100 */
[----:B------:R-:W2:Y:S01]  /*0050*/  LDCU.64 UR4, c[0x0][0x358] ;  /* 0x00006b00ff0477ac */ /* 0x000ea20008000a00 */
[----:B0-----:R-:W-:-:S04]  /*0060*/  IMAD R5, R5, UR6, R0 ;  /* 0x0000000605057c24 */ /* 0x001fc8000f8e0200 */
[----:B-1----:R-:W-:Y:S02]  /*0070*/  IMAD.WIDE R2, R5, 0x4, R2 ;  /* 0x0000000405027825 */ /* 0x002fe400078e0202 */
[----:B------:R-:W0:Y:S04]  /*0080*/  LDC.64 R4, c[0x0][0x388] ;  /* 0x0000e200ff047b82 */ /* 0x000e280000000a00 */
[----:B--2---:R-:W0:Y:S01]  /*0090*/  LDG.E R3, desc[UR4][R2.64] ;  /* 0x0000000402037981 */ /* 0x004e22000c1e1900 */
[----:B------:R-:W-:Y:S02]  /*00a0*/  HFMA2 R7, -RZ, RZ, 0, 5.9604644775390625e-08 ;  /* 0x00000001ff077431 */ /* 0x000fe400000001ff */
[----:B0-----:R-:W-:-:S05]  /*00b0*/  IMAD.WIDE R4, R3, 0x4, R4 ;  /* 0x0000000403047825 */ /* 0x001fca00078e0204 */
[----:B------:R-:W-:Y:S01]  /*00c0*/  REDG.E.ADD.STRONG.GPU desc[UR4][R4.64], R7 ;  /* 0x000000070400798e */ /* 0x000fe2000c12e104 */
[----:B------:R-:W-:Y:S05]  /*00d0*/  EXIT ;  /* 0x000000000000794d */ /* 0x000fea0003800000 */
.L_x_4:
        /* <DEDUP_REMOVED lines=10> */
.L_x_6:


//--------------------- .nv.shared._Z15cuda_count_smemPiS_i --------------------------
	.section	.nv.shared._Z15cuda_count_smemPiS_i,"aw",@nobits
	.sectionflags	@""
	.align	4
.nv.shared._Z15cuda_count_smemPiS_i:
	.zero		2048


//--------------------- .nv.shared.reserved.0     --------------------------
	.section	.nv.shared.reserved.0,"aw",@nobits
	.weak		__nv_reservedSMEM_offset_0_alias
	.size		__nv_reservedSMEM_offset_0_alias, 0, 64
	.other		__nv_reservedSMEM_offset_0_alias,@"STO_CUDA_RESERVED_SHARED STV_DEFAULT"
__nv_reservedSMEM_offset_0_alias:
	.zero		0
	.zero		64


//--------------------- .nv.constant0._Z15cuda_count_smemPiS_i --------------------------
	.section	.nv.constant0._Z15cuda_count_smemPiS_i,"a",@progbits
	.sectionflags	@""
	.align	4
.nv.constant0._Z15cuda_count_smemPiS_i:
	.zero		916


//--------------------- .nv.constant0._Z10cuda_countPiS_i --------------------------
	.section	.nv.constant0._Z10cuda_countPiS_i,"a",@progbits
	.sectionflags	@""
	.align	4
.nv.constant0._Z10cuda_countPiS_i:
	.zero		916


//--------------------- SYMBOLS --------------------------

	.type		.nv.reservedSmem.offset0,@object
	.size		.nv.reservedSmem.offset0,0x4
	.type		.nv.reservedSmem.cap,@object
	.size		.nv.reservedSmem.cap,0x4
